//
// Generated by NVIDIA NVVM Compiler
//
// Compiler Build ID: CL-36424714
// Cuda compilation tools, release 13.0, V13.0.88
// Based on NVVM 20.0.0
//

.version 9.0
.target sm_100
.address_size 64

	// .globl	_Z16shfl_xor_examplePfi

.visible .entry _Z16shfl_xor_examplePfi(
	.param .u64 .ptr .align 1 _Z16shfl_xor_examplePfi_param_0,
	.param .u32 _Z16shfl_xor_examplePfi_param_1
)
{
	.reg .pred 	%p<2>;
	.reg .b32 	%r<5>;
	.reg .b64 	%rd<5>;

	ld.param.u64 	%rd1, [_Z16shfl_xor_examplePfi_param_0];
	ld.param.u32 	%r1, [_Z16shfl_xor_examplePfi_param_1];
	cvta.to.global.u64 	%rd2, %rd1;
	mov.u32 	%r2, %tid.x;
	mul.wide.u32 	%rd3, %r2, 4;
	add.s64 	%rd4, %rd2, %rd3;
	ld.global.u32 	%r3, [%rd4];
	shfl.sync.bfly.b32	%r4|%p1, %r3, %r1, 31, -1;
	st.global.u32 	[%rd4], %r4;
	ret;

}


// ===== COMPILED SASS (sm_100) =====

	.target	sm_100

	.elftype	@"ET_EXEC"


//--------------------- .note.nv.tkinfo           --------------------------
	.section	.note.nv.tkinfo,"",@"SHT_NOTE"
	.sectionflags	@"SHF_NOTE_NV_TKINFO"
	.tkinfo
        /*0018*/ 	.word	0x00000002
        /*0030*/ 	.string	""
        /*0030*/ 	.string	"ptxas"
        /*0030*/ 	.string	"Cuda compilation tools, release 13.0, V13.0.88"
        /*0030*/ 	.string	"Build cuda_13.0.r13.0/compiler.36424714_0"
        /*0030*/ 	.string	"-arch sm_100 -m 64 "



//--------------------- .note.nv.cuinfo           --------------------------
	.section	.note.nv.cuinfo,"",@"SHT_NOTE"
	.sectionflags	@"SHF_NOTE_NV_CUINFO"
        /*0018*/ 	.short	0x0002
        /*001a*/ 	.short	0x0064
        /*001c*/ 	.short	0x0082
	.zero		2


//--------------------- .nv.info                  --------------------------
	.section	.nv.info,"",@"SHT_CUDA_INFO"
	.align	4


	//----- nvinfo : EIATTR_REGCOUNT
	.align		4
        /*0000*/ 	.byte	0x04, 0x2f
        /*0002*/ 	.short	(.L_1 - .L_0)
	.align		4
.L_0:
        /*0004*/ 	.word	index@(_Z16shfl_xor_examplePfi)
        /*0008*/ 	.word	0x00000008


	//----- nvinfo : EIATTR_FRAME_SIZE
	.align		4
.L_1:
        /*000c*/ 	.byte	0x04, 0x11
        /*000e*/ 	.short	(.L_3 - .L_2)
	.align		4
.L_2:
        /*0010*/ 	.word	index@(_Z16shfl_xor_examplePfi)
        /*0014*/ 	.word	0x00000000


	//----- nvinfo : EIATTR_MIN_STACK_SIZE
	.align		4
.L_3:
        /*0018*/ 	.byte	0x04, 0x12
        /*001a*/ 	.short	(.L_5 - .L_4)
	.align		4
.L_4:
        /*001c*/ 	.word	index@(_Z16shfl_xor_examplePfi)
        /*0020*/ 	.word	0x00000000
.L_5:


//--------------------- .nv.compat                --------------------------
	.section	.nv.compat,"",@"SHT_CUDA_COMPAT_INFO"
	.align	4
        /*0000*/ 	.byte	0x02, 0x09, 0x00, 0x00, 0x02, 0x02, 0x01, 0x00, 0x02, 0x05, 0x05, 0x00, 0x03, 0x07, 0x01, 0x01
        /*0010*/ 	.byte	0x02, 0x03, 0x00, 0x00, 0x02, 0x06, 0x01, 0x00, 0x04, 0x0b, 0x08, 0x00, 0x09, 0x00, 0x00, 0x00
        /*0020*/ 	.byte	0x00, 0x00, 0x00, 0x00


//--------------------- .nv.info._Z16shfl_xor_examplePfi --------------------------
	.section	.nv.info._Z16shfl_xor_examplePfi,"",@"SHT_CUDA_INFO"
	.sectionflags	@""
	.align	4


	//----- nvinfo : EIATTR_CUDA_API_VERSION
	.align		4
        /*0000*/ 	.byte	0x04, 0x37
        /*0002*/ 	.short	(.L_7 - .L_6)
.L_6:
        /*0004*/ 	.word	0x00000082


	//----- nvinfo : EIATTR_KPARAM_INFO
	.align		4
.L_7:
        /*0008*/ 	.byte	0x04, 0x17
        /*000a*/ 	.short	(.L_9 - .L_8)
.L_8:
        /*000c*/ 	.word	0x00000000
        /*0010*/ 	.short	0x0001
        /*0012*/ 	.short	0x0008
        /*0014*/ 	.byte	0x00, 0xf0, 0x11, 0x00


	//----- nvinfo : EIATTR_KPARAM_INFO
	.align		4
.L_9:
        /*0018*/ 	.byte	0x04, 0x17
        /*001a*/ 	.short	(.L_11 - .L_10)
.L_10:
        /*001c*/ 	.word	0x00000000
        /*0020*/ 	.short	0x0000
        /*0022*/ 	.short	0x0000
        /*0024*/ 	.byte	0x00, 0xf5, 0x21, 0x00


	//----- nvinfo : EIATTR_SPARSE_MMA_MASK
	.align		4
.L_11:
        /*0028*/ 	.byte	0x03, 0x50
        /*002a*/ 	.short	0x0000


	//----- nvinfo : EIATTR_MAXREG_COUNT
	.align		4
        /*002c*/ 	.byte	0x03, 0x1b
        /*002e*/ 	.short	0x00ff


	//----- nvinfo : EIATTR_MERCURY_ISA_VERSION
	.align		4
        /*0030*/ 	.byte	0x03, 0x5f
        /*0032*/ 	.short	0x0101


	//----- nvinfo : EIATTR_COOP_GROUP_MASK_REGIDS
	.align		4
        /*0034*/ 	.byte	0x04, 0x29
        /*0036*/ 	.short	(.L_13 - .L_12)


	//   ....[0]....
.L_12:
        /*0038*/ 	.word	0xffffffff


	//----- nvinfo : EIATTR_COOP_GROUP_INSTR_OFFSETS
	.align		4
.L_13:
        /*003c*/ 	.byte	0x04, 0x28
        /*003e*/ 	.short	(.L_15 - .L_14)


	//   ....[0]....
.L_14:
        /*0040*/ 	.word	0x00000070


	//----- nvinfo : EIATTR_VRC_CTA_INIT_COUNT
	.align		4
.L_15:
        /*0044*/ 	.byte	0x02, 0x4a
	.zero		1
	.zero		1


	//----- nvinfo : EIATTR_EXIT_INSTR_OFFSETS
	.align		4
        /*0048*/ 	.byte	0x04, 0x1c
        /*004a*/ 	.short	(.L_17 - .L_16)


	//   ....[0]....
.L_16:
        /*004c*/ 	.word	0x00000090


	//----- nvinfo : EIATTR_CBANK_PARAM_SIZE
	.align		4
.L_17:
        /*0050*/ 	.byte	0x03, 0x19
        /*0052*/ 	.short	0x000c


	//----- nvinfo : EIATTR_PARAM_CBANK
	.align		4
        /*0054*/ 	.byte	0x04, 0x0a
        /*0056*/ 	.short	(.L_19 - .L_18)
	.align		4
.L_18:
        /*0058*/ 	.word	index@(.nv.constant0._Z16shfl_xor_examplePfi)
        /*005c*/ 	.short	0x0380
        /*005e*/ 	.short	0x000c


	//----- nvinfo : EIATTR_SW_WAR
	.align		4
.L_19:
        /*0060*/ 	.byte	0x04, 0x36
        /*0062*/ 	.short	(.L_21 - .L_20)
.L_20:
        /*0064*/ 	.word	0x00000008
.L_21:


//--------------------- .nv.callgraph             --------------------------
	.section	.nv.callgraph,"",@"SHT_CUDA_CALLGRAPH"
	.align	4
	.sectionentsize	8
	.align		4
        /*0000*/ 	.word	0x00000000
	.align		4
        /*0004*/ 	.word	0xffffffff
	.align		4
        /*0008*/ 	.word	0x00000000
	.align		4
        /*000c*/ 	.word	0xfffffffe
	.align		4
        /*0010*/ 	.word	0x00000000
	.align		4
        /*0014*/ 	.word	0xfffffffd
	.align		4
        /*0018*/ 	.word	0x00000000
	.align		4
        /*001c*/ 	.word	0xfffffffc


//--------------------- .text._Z16shfl_xor_examplePfi --------------------------
	.section	.text._Z16shfl_xor_examplePfi,"ax",@progbits
	.align	128
        .global         _Z16shfl_xor_examplePfi
        .type           _Z16shfl_xor_examplePfi,@function
        .size           _Z16shfl_xor_examplePfi,(.L_x_1 - _Z16shfl_xor_examplePfi)
        .other          _Z16shfl_xor_examplePfi,@"STO_CUDA_ENTRY STV_DEFAULT"
_Z16shfl_xor_examplePfi:
.text._Z16shfl_xor_examplePfi:
[----:B------:R-:W-:Y:S01]  /*0000*/  LDC R1, c[0x0][0x37c] ;  /* 0x0000df00ff017b82 */ /* 0x000fe20000000800 */
[----:B------:R-:W0:Y:S07]  /*0010*/  S2R R5, SR_TID.X ;  /* 0x0000000000057919 */ /* 0x000e2e0000002100 */
[----:B------:R-:W0:Y:S01]  /*0020*/  LDC.64 R2, c[0x0][0x380] ;  /* 0x0000e000ff027b82 */ /* 0x000e220000000a00 */
[----:B------:R-:W1:Y:S01]  /*0030*/  LDCU.64 UR4, c[0x0][0x358] ;  /* 0x00006b00ff0477ac */ /* 0x000e620008000a00 */
[----:B0-----:R-:W-:-:S06]  /*0040*/  IMAD.WIDE.U32 R2, R5, 0x4, R2 ;  /* 0x0000000405027825 */ /* 0x001fcc00078e0002 */
[----:B------:R-:W0:Y:S01]  /*0050*/  LDC R5, c[0x0][0x388] ;  /* 0x0000e200ff057b82 */ /* 0x000e220000000800 */
[----:B-1----:R-:W0:Y:S04]  /*0060*/  LDG.E R0, desc[UR4][R2.64] ;  /* 0x0000000402007981 */ /* 0x002e28000c1e1900 */
[----:B0-----:R-:W0:Y:S04]  /*0070*/  SHFL.BFLY PT, R5, R0, R5, 0x1f ;  /* 0x0c001f0500057589 */ /* 0x001e2800000e0000 */
[----:B0-----:R-:W-:Y:S01]  /*0080*/  STG.E desc[UR4][R2.64], R5 ;  /* 0x0000000502007986 */ /* 0x001fe2000c101904 */
[----:B------:R-:W-:Y:S05]  /*0090*/  EXIT ;  /* 0x000000000000794d */ /* 0x000fea0003800000 */
.L_x_0:
[----:B------:R-:W-:-:S00]  /*00a0*/  BRA `(.L_x_0) ;  /* 0xfffffffc00fc7947 */ /* 0x000fc0000383ffff */
[----:B------:R-:W-:-:S00]  /*00b0*/  NOP ;  /* 0x0000000000007918 */ /* 0x000fc00000000000 */
        /* <DEDUP_REMOVED lines=12> */
.L_x_1:


//--------------------- .nv.shared.reserved.0     --------------------------
	.section	.nv.shared.reserved.0,"aw",@nobits
	.weak		__nv_reservedSMEM_offset_0_alias
	.size		__nv_reservedSMEM_offset_0_alias, 0, 64
	.other		__nv_reservedSMEM_offset_0_alias,@"STO_CUDA_RESERVED_SHARED STV_DEFAULT"
__nv_reservedSMEM_offset_0_alias:
	.zero		0
	.zero		64


//--------------------- .nv.constant0._Z16shfl_xor_examplePfi --------------------------
	.section	.nv.constant0._Z16shfl_xor_examplePfi,"a",@progbits
	.sectionflags	@""
	.align	4
.nv.constant0._Z16shfl_xor_examplePfi:
	.zero		908


//--------------------- SYMBOLS --------------------------

	.type		.nv.reservedSmem.offset0,@object
	.size		.nv.reservedSmem.offset0,0x4
